//
// Generated by NVIDIA NVVM Compiler
//
// Compiler Build ID: CL-36424714
// Cuda compilation tools, release 13.0, V13.0.88
// Based on NVVM 20.0.0
//

.version 9.0
.target sm_100
.address_size 64

	// .globl	_Z37Kernel_semi_implicit_time_integrationiiiffffPfS_P6float2S1_

.visible .entry _Z37Kernel_semi_implicit_time_integrationiiiffffPfS_P6float2S1_(
	.param .u32 _Z37Kernel_semi_implicit_time_integrationiiiffffPfS_P6float2S1__param_0,
	.param .u32 _Z37Kernel_semi_implicit_time_integrationiiiffffPfS_P6float2S1__param_1,
	.param .u32 _Z37Kernel_semi_implicit_time_integrationiiiffffPfS_P6float2S1__param_2,
	.param .f32 _Z37Kernel_semi_implicit_time_integrationiiiffffPfS_P6float2S1__param_3,
	.param .f32 _Z37Kernel_semi_implicit_time_integrationiiiffffPfS_P6float2S1__param_4,
	.param .f32 _Z37Kernel_semi_implicit_time_integrationiiiffffPfS_P6float2S1__param_5,
	.param .f32 _Z37Kernel_semi_implicit_time_integrationiiiffffPfS_P6float2S1__param_6,
	.param .u64 .ptr .align 1 _Z37Kernel_semi_implicit_time_integrationiiiffffPfS_P6float2S1__param_7,
	.param .u64 .ptr .align 1 _Z37Kernel_semi_implicit_time_integrationiiiffffPfS_P6float2S1__param_8,
	.param .u64 .ptr .align 1 _Z37Kernel_semi_implicit_time_integrationiiiffffPfS_P6float2S1__param_9,
	.param .u64 .ptr .align 1 _Z37Kernel_semi_implicit_time_integrationiiiffffPfS_P6float2S1__param_10
)
{
	.reg .b32 	%r<17>;
	.reg .b32 	%f<25>;
	.reg .b64 	%rd<15>;

	ld.param.u32 	%r1, [_Z37Kernel_semi_implicit_time_integrationiiiffffPfS_P6float2S1__param_0];
	ld.param.u32 	%r2, [_Z37Kernel_semi_implicit_time_integrationiiiffffPfS_P6float2S1__param_1];
	ld.param.f32 	%f1, [_Z37Kernel_semi_implicit_time_integrationiiiffffPfS_P6float2S1__param_3];
	ld.param.f32 	%f2, [_Z37Kernel_semi_implicit_time_integrationiiiffffPfS_P6float2S1__param_4];
	ld.param.f32 	%f3, [_Z37Kernel_semi_implicit_time_integrationiiiffffPfS_P6float2S1__param_5];
	ld.param.f32 	%f4, [_Z37Kernel_semi_implicit_time_integrationiiiffffPfS_P6float2S1__param_6];
	ld.param.u64 	%rd1, [_Z37Kernel_semi_implicit_time_integrationiiiffffPfS_P6float2S1__param_7];
	ld.param.u64 	%rd2, [_Z37Kernel_semi_implicit_time_integrationiiiffffPfS_P6float2S1__param_8];
	ld.param.u64 	%rd3, [_Z37Kernel_semi_implicit_time_integrationiiiffffPfS_P6float2S1__param_9];
	ld.param.u64 	%rd4, [_Z37Kernel_semi_implicit_time_integrationiiiffffPfS_P6float2S1__param_10];
	cvta.to.global.u64 	%rd5, %rd4;
	cvta.to.global.u64 	%rd6, %rd1;
	cvta.to.global.u64 	%rd7, %rd3;
	cvta.to.global.u64 	%rd8, %rd2;
	mov.u32 	%r3, %ntid.x;
	mov.u32 	%r4, %ctaid.x;
	mov.u32 	%r5, %tid.x;
	mad.lo.s32 	%r6, %r3, %r4, %r5;
	mov.u32 	%r7, %ntid.y;
	mov.u32 	%r8, %ctaid.y;
	mov.u32 	%r9, %tid.y;
	mad.lo.s32 	%r10, %r7, %r8, %r9;
	mov.u32 	%r11, %ntid.z;
	mov.u32 	%r12, %ctaid.z;
	mov.u32 	%r13, %tid.z;
	mad.lo.s32 	%r14, %r11, %r12, %r13;
	mad.lo.s32 	%r15, %r2, %r14, %r10;
	mad.lo.s32 	%r16, %r15, %r1, %r6;
	mul.f32 	%f5, %f1, %f2;
	mul.f32 	%f6, %f5, %f3;
	mul.f32 	%f7, %f6, %f4;
	mul.wide.s32 	%rd9, %r16, 4;
	add.s64 	%rd10, %rd8, %rd9;
	ld.global.f32 	%f8, [%rd10];
	fma.rn.f32 	%f9, %f7, %f8, 0f3F800000;
	mul.wide.s32 	%rd11, %r16, 8;
	add.s64 	%rd12, %rd7, %rd11;
	ld.global.v2.f32 	{%f10, %f11}, [%rd12];
	mul.f32 	%f12, %f1, %f3;
	add.s64 	%rd13, %rd6, %rd9;
	ld.global.f32 	%f13, [%rd13];
	mul.f32 	%f14, %f12, %f13;
	add.s64 	%rd14, %rd5, %rd11;
	ld.global.v2.f32 	{%f15, %f16}, [%rd14];
	mul.f32 	%f17, %f14, %f15;
	sub.f32 	%f18, %f10, %f17;
	div.rn.f32 	%f19, %f18, %f9;
	st.global.f32 	[%rd12], %f19;
	ld.global.f32 	%f20, [%rd13];
	mul.f32 	%f21, %f12, %f20;
	mul.f32 	%f22, %f21, %f16;
	sub.f32 	%f23, %f11, %f22;
	div.rn.f32 	%f24, %f23, %f9;
	st.global.f32 	[%rd12+4], %f24;
	ret;

}


// ===== COMPILED SASS (sm_100) =====

	.target	sm_100

	.elftype	@"ET_EXEC"


//--------------------- .note.nv.tkinfo           --------------------------
	.section	.note.nv.tkinfo,"",@"SHT_NOTE"
	.sectionflags	@"SHF_NOTE_NV_TKINFO"
	.tkinfo
        /*0018*/ 	.word	0x00000002
        /*0030*/ 	.string	""
        /*0030*/ 	.string	"ptxas"
        /*0030*/ 	.string	"Cuda compilation tools, release 13.0, V13.0.88"
        /*0030*/ 	.string	"Build cuda_13.0.r13.0/compiler.36424714_0"
        /*0030*/ 	.string	"-arch sm_100 -m 64 "



//--------------------- .note.nv.cuinfo           --------------------------
	.section	.note.nv.cuinfo,"",@"SHT_NOTE"
	.sectionflags	@"SHF_NOTE_NV_CUINFO"
        /*0018*/ 	.short	0x0002
        /*001a*/ 	.short	0x0064
        /*001c*/ 	.short	0x0082
	.zero		2


//--------------------- .nv.info                  --------------------------
	.section	.nv.info,"",@"SHT_CUDA_INFO"
	.align	4


	//----- nvinfo : EIATTR_REGCOUNT
	.align		4
        /*0000*/ 	.byte	0x04, 0x2f
        /*0002*/ 	.short	(.L_1 - .L_0)
	.align		4
.L_0:
        /*0004*/ 	.word	index@(_Z37Kernel_semi_implicit_time_integrationiiiffffPfS_P6float2S1_)
        /*0008*/ 	.word	0x00000015


	//----- nvinfo : EIATTR_FRAME_SIZE
	.align		4
.L_1:
        /*000c*/ 	.byte	0x04, 0x11
        /*000e*/ 	.short	(.L_3 - .L_2)
	.align		4
.L_2:
        /*0010*/ 	.word	index@($__internal_0_$__cuda_sm3x_div_rn_noftz_f32_slowpath)
        /*0014*/ 	.word	0x00000000


	//----- nvinfo : EIATTR_FRAME_SIZE
	.align		4
.L_3:
        /*0018*/ 	.byte	0x04, 0x11
        /*001a*/ 	.short	(.L_5 - .L_4)
	.align		4
.L_4:
        /*001c*/ 	.word	index@(_Z37Kernel_semi_implicit_time_integrationiiiffffPfS_P6float2S1_)
        /*0020*/ 	.word	0x00000000


	//----- nvinfo : EIATTR_MIN_STACK_SIZE
	.align		4
.L_5:
        /*0024*/ 	.byte	0x04, 0x12
        /*0026*/ 	.short	(.L_7 - .L_6)
	.align		4
.L_6:
        /*0028*/ 	.word	index@(_Z37Kernel_semi_implicit_time_integrationiiiffffPfS_P6float2S1_)
        /*002c*/ 	.word	0x00000000
.L_7:


//--------------------- .nv.compat                --------------------------
	.section	.nv.compat,"",@"SHT_CUDA_COMPAT_INFO"
	.align	4
        /*0000*/ 	.byte	0x02, 0x09, 0x00, 0x00, 0x02, 0x02, 0x01, 0x00, 0x02, 0x05, 0x05, 0x00, 0x03, 0x07, 0x01, 0x01
        /*0010*/ 	.byte	0x02, 0x03, 0x00, 0x00, 0x02, 0x06, 0x01, 0x00, 0x04, 0x0b, 0x08, 0x00, 0x01, 0x00, 0x00, 0x00
        /*0020*/ 	.byte	0x00, 0x00, 0x00, 0x00


//--------------------- .nv.info._Z37Kernel_semi_implicit_time_integrationiiiffffPfS_P6float2S1_ --------------------------
	.section	.nv.info._Z37Kernel_semi_implicit_time_integrationiiiffffPfS_P6float2S1_,"",@"SHT_CUDA_INFO"
	.sectionflags	@""
	.align	4


	//----- nvinfo : EIATTR_CUDA_API_VERSION
	.align		4
        /*0000*/ 	.byte	0x04, 0x37
        /*0002*/ 	.short	(.L_9 - .L_8)
.L_8:
        /*0004*/ 	.word	0x00000082


	//----- nvinfo : EIATTR_KPARAM_INFO
	.align		4
.L_9:
        /*0008*/ 	.byte	0x04, 0x17
        /*000a*/ 	.short	(.L_11 - .L_10)
.L_10:
        /*000c*/ 	.word	0x00000000
        /*0010*/ 	.short	0x000a
        /*0012*/ 	.short	0x0038
        /*0014*/ 	.byte	0x00, 0xf5, 0x21, 0x00


	//----- nvinfo : EIATTR_KPARAM_INFO
	.align		4
.L_11:
        /*0018*/ 	.byte	0x04, 0x17
        /*001a*/ 	.short	(.L_13 - .L_12)
.L_12:
        /*001c*/ 	.word	0x00000000
        /*0020*/ 	.short	0x0009
        /*0022*/ 	.short	0x0030
        /*0024*/ 	.byte	0x00, 0xf5, 0x21, 0x00


	//----- nvinfo : EIATTR_KPARAM_INFO
	.align		4
.L_13:
        /*0028*/ 	.byte	0x04, 0x17
        /*002a*/ 	.short	(.L_15 - .L_14)
.L_14:
        /*002c*/ 	.word	0x00000000
        /*0030*/ 	.short	0x0008
        /*0032*/ 	.short	0x0028
        /*0034*/ 	.byte	0x00, 0xf5, 0x21, 0x00


	//----- nvinfo : EIATTR_KPARAM_INFO
	.align		4
.L_15:
        /*0038*/ 	.byte	0x04, 0x17
        /*003a*/ 	.short	(.L_17 - .L_16)
.L_16:
        /*003c*/ 	.word	0x00000000
        /*0040*/ 	.short	0x0007
        /*0042*/ 	.short	0x0020
        /*0044*/ 	.byte	0x00, 0xf5, 0x21, 0x00


	//----- nvinfo : EIATTR_KPARAM_INFO
	.align		4
.L_17:
        /*0048*/ 	.byte	0x04, 0x17
        /*004a*/ 	.short	(.L_19 - .L_18)
.L_18:
        /*004c*/ 	.word	0x00000000
        /*0050*/ 	.short	0x0006
        /*0052*/ 	.short	0x0018
        /*0054*/ 	.byte	0x00, 0xf0, 0x11, 0x00


	//----- nvinfo : EIATTR_KPARAM_INFO
	.align		4
.L_19:
        /*0058*/ 	.byte	0x04, 0x17
        /*005a*/ 	.short	(.L_21 - .L_20)
.L_20:
        /*005c*/ 	.word	0x00000000
        /*0060*/ 	.short	0x0005
        /*0062*/ 	.short	0x0014
        /*0064*/ 	.byte	0x00, 0xf0, 0x11, 0x00


	//----- nvinfo : EIATTR_KPARAM_INFO
	.align		4
.L_21:
        /*0068*/ 	.byte	0x04, 0x17
        /*006a*/ 	.short	(.L_23 - .L_22)
.L_22:
        /*006c*/ 	.word	0x00000000
        /*0070*/ 	.short	0x0004
        /*0072*/ 	.short	0x0010
        /*0074*/ 	.byte	0x00, 0xf0, 0x11, 0x00


	//----- nvinfo : EIATTR_KPARAM_INFO
	.align		4
.L_23:
        /*0078*/ 	.byte	0x04, 0x17
        /*007a*/ 	.short	(.L_25 - .L_24)
.L_24:
        /*007c*/ 	.word	0x00000000
        /*0080*/ 	.short	0x0003
        /*0082*/ 	.short	0x000c
        /*0084*/ 	.byte	0x00, 0xf0, 0x11, 0x00


	//----- nvinfo : EIATTR_KPARAM_INFO
	.align		4
.L_25:
        /*0088*/ 	.byte	0x04, 0x17
        /*008a*/ 	.short	(.L_27 - .L_26)
.L_26:
        /*008c*/ 	.word	0x00000000
        /*0090*/ 	.short	0x0002
        /*0092*/ 	.short	0x0008
        /*0094*/ 	.byte	0x00, 0xf0, 0x11, 0x00


	//----- nvinfo : EIATTR_KPARAM_INFO
	.align		4
.L_27:
        /*0098*/ 	.byte	0x04, 0x17
        /*009a*/ 	.short	(.L_29 - .L_28)
.L_28:
        /*009c*/ 	.word	0x00000000
        /*00a0*/ 	.short	0x0001
        /*00a2*/ 	.short	0x0004
        /*00a4*/ 	.byte	0x00, 0xf0, 0x11, 0x00


	//----- nvinfo : EIATTR_KPARAM_INFO
	.align		4
.L_29:
        /*00a8*/ 	.byte	0x04, 0x17
        /*00aa*/ 	.short	(.L_31 - .L_30)
.L_30:
        /*00ac*/ 	.word	0x00000000
        /*00b0*/ 	.short	0x0000
        /*00b2*/ 	.short	0x0000
        /*00b4*/ 	.byte	0x00, 0xf0, 0x11, 0x00


	//----- nvinfo : EIATTR_SPARSE_MMA_MASK
	.align		4
.L_31:
        /*00b8*/ 	.byte	0x03, 0x50
        /*00ba*/ 	.short	0x0000


	//----- nvinfo : EIATTR_MAXREG_COUNT
	.align		4
        /*00bc*/ 	.byte	0x03, 0x1b
        /*00be*/ 	.short	0x00ff


	//----- nvinfo : EIATTR_MERCURY_ISA_VERSION
	.align		4
        /*00c0*/ 	.byte	0x03, 0x5f
        /*00c2*/ 	.short	0x0101


	//----- nvinfo : EIATTR_VRC_CTA_INIT_COUNT
	.align		4
        /*00c4*/ 	.byte	0x02, 0x4a
	.zero		1
	.zero		1


	//----- nvinfo : EIATTR_EXIT_INSTR_OFFSETS
	.align		4
        /*00c8*/ 	.byte	0x04, 0x1c
        /*00ca*/ 	.short	(.L_33 - .L_32)


	//   ....[0]....
.L_32:
        /*00cc*/ 	.word	0x00000470


	//----- nvinfo : EIATTR_CRS_STACK_SIZE
	.align		4
.L_33:
        /*00d0*/ 	.byte	0x04, 0x1e
        /*00d2*/ 	.short	(.L_35 - .L_34)
.L_34:
        /*00d4*/ 	.word	0x00000000


	//----- nvinfo : EIATTR_CBANK_PARAM_SIZE
	.align		4
.L_35:
        /*00d8*/ 	.byte	0x03, 0x19
        /*00da*/ 	.short	0x0040


	//----- nvinfo : EIATTR_PARAM_CBANK
	.align		4
        /*00dc*/ 	.byte	0x04, 0x0a
        /*00de*/ 	.short	(.L_37 - .L_36)
	.align		4
.L_36:
        /*00e0*/ 	.word	index@(.nv.constant0._Z37Kernel_semi_implicit_time_integrationiiiffffPfS_P6float2S1_)
        /*00e4*/ 	.short	0x0380
        /*00e6*/ 	.short	0x0040


	//----- nvinfo : EIATTR_SW_WAR
	.align		4
.L_37:
        /*00e8*/ 	.byte	0x04, 0x36
        /*00ea*/ 	.short	(.L_39 - .L_38)
.L_38:
        /*00ec*/ 	.word	0x00000008
.L_39:


//--------------------- .nv.callgraph             --------------------------
	.section	.nv.callgraph,"",@"SHT_CUDA_CALLGRAPH"
	.align	4
	.sectionentsize	8
	.align		4
        /*0000*/ 	.word	0x00000000
	.align		4
        /*0004*/ 	.word	0xffffffff
	.align		4
        /*0008*/ 	.word	0x00000000
	.align		4
        /*000c*/ 	.word	0xfffffffe
	.align		4
        /*0010*/ 	.word	0x00000000
	.align		4
        /*0014*/ 	.word	0xfffffffd
	.align		4
        /*0018*/ 	.word	0x00000000
	.align		4
        /*001c*/ 	.word	0xfffffffc


//--------------------- .text._Z37Kernel_semi_implicit_time_integrationiiiffffPfS_P6float2S1_ --------------------------
	.section	.text._Z37Kernel_semi_implicit_time_integrationiiiffffPfS_P6float2S1_,"ax",@progbits
	.align	128
        .global         _Z37Kernel_semi_implicit_time_integrationiiiffffPfS_P6float2S1_
        .type           _Z37Kernel_semi_implicit_time_integrationiiiffffPfS_P6float2S1_,@function
        .size           _Z37Kernel_semi_implicit_time_integrationiiiffffPfS_P6float2S1_,(.L_x_16 - _Z37Kernel_semi_implicit_time_integrationiiiffffPfS_P6float2S1_)
        .other          _Z37Kernel_semi_implicit_time_integrationiiiffffPfS_P6float2S1_,@"STO_CUDA_ENTRY STV_DEFAULT"
_Z37Kernel_semi_implicit_time_integrationiiiffffPfS_P6float2S1_:
.text._Z37Kernel_semi_implicit_time_integrationiiiffffPfS_P6float2S1_:
[----:B------:R-:W-:Y:S01]  /*0000*/  LDC R1, c[0x0][0x37c] ;  /* 0x0000df00ff017b82 */ /* 0x000fe20000000800 */
[----:B------:R-:W0:Y:S01]  /*0010*/  S2R R4, SR_CTAID.Y ;  /* 0x0000000000047919 */ /* 0x000e220000002600 */
[----:B------:R-:W1:Y:S06]  /*0020*/  LDCU UR6, c[0x0][0x360] ;  /* 0x00006c00ff0677ac */ /* 0x000e6c0008000800 */
[----:B------:R-:W2:Y:S01]  /*0030*/  LDC.64 R2, c[0x0][0x3a8] ;  /* 0x0000ea00ff027b82 */ /* 0x000ea20000000a00 */
[----:B------:R-:W0:Y:S01]  /*0040*/  S2R R5, SR_TID.Y ;  /* 0x0000000000057919 */ /* 0x000e220000002200 */
[----:B------:R-:W0:Y:S01]  /*0050*/  LDCU UR4, c[0x0][0x364] ;  /* 0x00006c80ff0477ac */ /* 0x000e220008000800 */
[----:B------:R-:W3:Y:S01]  /*0060*/  S2R R6, SR_CTAID.Z ;  /* 0x0000000000067919 */ /* 0x000ee20000002700 */
[----:B------:R-:W3:Y:S04]  /*0070*/  LDCU UR5, c[0x0][0x368] ;  /* 0x00006d00ff0577ac */ /* 0x000ee80008000800 */
[----:B------:R-:W4:Y:S01]  /*0080*/  LDC.64 R10, c[0x0][0x3b8] ;  /* 0x0000ee00ff0a7b82 */ /* 0x000f220000000a00 */
[----:B------:R-:W3:Y:S01]  /*0090*/  S2R R9, SR_TID.Z ;  /* 0x0000000000097919 */ /* 0x000ee20000002300 */
[----:B------:R-:W5:Y:S01]  /*00a0*/  LDCU.64 UR8, c[0x0][0x380] ;  /* 0x00007000ff0877ac */ /* 0x000f620008000a00 */
[----:B------:R-:W1:Y:S01]  /*00b0*/  S2R R0, SR_CTAID.X ;  /* 0x0000000000007919 */ /* 0x000e620000002500 */
[----:B------:R-:W4:Y:S04]  /*00c0*/  LDCU UR7, c[0x0][0x398] ;  /* 0x00007300ff0777ac */ /* 0x000f280008000800 */
[----:B------:R-:W4:Y:S01]  /*00d0*/  LDC.64 R14, c[0x0][0x390] ;  /* 0x0000e400ff0e7b82 */ /* 0x000f220000000a00 */
[----:B------:R-:W1:Y:S01]  /*00e0*/  S2R R7, SR_TID.X ;  /* 0x0000000000077919 */ /* 0x000e620000002100 */
[----:B0-----:R-:W-:-:S02]  /*00f0*/  IMAD R4, R4, UR4, R5 ;  /* 0x0000000404047c24 */ /* 0x001fc4000f8e0205 */
[----:B---3--:R-:W-:Y:S01]  /*0100*/  IMAD R5, R6, UR5, R9 ;  /* 0x0000000506057c24 */ /* 0x008fe2000f8e0209 */
[----:B------:R-:W0:Y:S03]  /*0110*/  LDCU.64 UR4, c[0x0][0x358] ;  /* 0x00006b00ff0477ac */ /* 0x000e260008000a00 */
[----:B-----5:R-:W-:Y:S02]  /*0120*/  IMAD R5, R5, UR9, R4 ;  /* 0x0000000905057c24 */ /* 0x020fe4000f8e0204 */
[----:B-1----:R-:W-:Y:S01]  /*0130*/  IMAD R0, R0, UR6, R7 ;  /* 0x0000000600007c24 */ /* 0x002fe2000f8e0207 */
[----:B------:R-:W1:Y:S01]  /*0140*/  LDCU UR6, c[0x0][0x38c] ;  /* 0x00007180ff0677ac */ /* 0x000e620008000800 */
[----:B------:R-:W3:Y:S02]  /*0150*/  LDC.64 R6, c[0x0][0x3a0] ;  /* 0x0000e800ff067b82 */ /* 0x000ee40000000a00 */
[----:B------:R-:W-:-:S04]  /*0160*/  IMAD R9, R5, UR8, R0 ;  /* 0x0000000805097c24 */ /* 0x000fc8000f8e0200 */
[C---:B--2---:R-:W-:Y:S02]  /*0170*/  IMAD.WIDE R2, R9.reuse, 0x4, R2 ;  /* 0x0000000409027825 */ /* 0x044fe400078e0202 */
[----:B------:R-:W2:Y:S04]  /*0180*/  LDC.64 R4, c[0x0][0x3b0] ;  /* 0x0000ec00ff047b82 */ /* 0x000ea80000000a00 */
[----:B0-----:R0:W5:Y:S01]  /*0190*/  LDG.E R3, desc[UR4][R2.64] ;  /* 0x0000000402037981 */ /* 0x001162000c1e1900 */
[----:B----4-:R-:W-:-:S06]  /*01a0*/  IMAD.WIDE R10, R9, 0x8, R10 ;  /* 0x00000008090a7825 */ /* 0x010fcc00078e020a */
[----:B------:R-:W4:Y:S01]  /*01b0*/  LDG.E.64 R10, desc[UR4][R10.64] ;  /* 0x000000040a0a7981 */ /* 0x000f22000c1e1b00 */
[----:B---3--:R-:W-:-:S05]  /*01c0*/  IMAD.WIDE R6, R9, 0x4, R6 ;  /* 0x0000000409067825 */ /* 0x008fca00078e0206 */
[----:B------:R-:W3:Y:S01]  /*01d0*/  LDG.E R13, desc[UR4][R6.64] ;  /* 0x00000004060d7981 */ /* 0x000ee2000c1e1900 */
[----:B--2---:R-:W-:-:S05]  /*01e0*/  IMAD.WIDE R4, R9, 0x8, R4 ;  /* 0x0000000809047825 */ /* 0x004fca00078e0204 */
[----:B------:R-:W4:Y:S01]  /*01f0*/  LDG.E.64 R8, desc[UR4][R4.64] ;  /* 0x0000000404087981 */ /* 0x000f22000c1e1b00 */
[----:B-1----:R-:W-:-:S04]  /*0200*/  FMUL R0, R14, UR6 ;  /* 0x000000060e007c20 */ /* 0x002fc80008400000 */
[----:B------:R-:W-:-:S04]  /*0210*/  FMUL R0, R0, R15 ;  /* 0x0000000f00007220 */ /* 0x000fc80000400000 */
[----:B------:R-:W-:Y:S01]  /*0220*/  FMUL R0, R0, UR7 ;  /* 0x0000000700007c20 */ /* 0x000fe20008400000 */
[----:B0-----:R-:W-:Y:S01]  /*0230*/  FMUL R2, R15, UR6 ;  /* 0x000000060f027c20 */ /* 0x001fe20008400000 */
[----:B------:R-:W-:Y:S02]  /*0240*/  BSSY.RECONVERGENT B0, `(.L_x_0) ;  /* 0x000000f000007945 */ /* 0x000fe40003800200 */
[----:B-----5:R-:W-:-:S04]  /*0250*/  FFMA R3, R0, R3, 1 ;  /* 0x3f80000000037423 */ /* 0x020fc80000000003 */
[----:B------:R-:W0:Y:S01]  /*0260*/  MUFU.RCP R12, R3 ;  /* 0x00000003000c7308 */ /* 0x000e220000001000 */
[----:B---3--:R-:W-:-:S04]  /*0270*/  FMUL R13, R2, R13 ;  /* 0x0000000d020d7220 */ /* 0x008fc80000400000 */
[----:B----4-:R-:W-:Y:S01]  /*0280*/  FFMA R0, -R13, R10, R8 ;  /* 0x0000000a0d007223 */ /* 0x010fe20000000108 */
[----:B0-----:R-:W-:-:S03]  /*0290*/  FFMA R15, -R3, R12, 1 ;  /* 0x3f800000030f7423 */ /* 0x001fc6000000010c */
[----:B------:R-:W0:Y:S01]  /*02a0*/  FCHK P0, R0, R3 ;  /* 0x0000000300007302 */ /* 0x000e220000000000 */
[----:B------:R-:W-:-:S04]  /*02b0*/  FFMA R15, R12, R15, R12 ;  /* 0x0000000f0c0f7223 */ /* 0x000fc8000000000c */
[----:B------:R-:W-:-:S04]  /*02c0*/  FFMA R8, R0, R15, RZ ;  /* 0x0000000f00087223 */ /* 0x000fc800000000ff */
[----:B------:R-:W-:-:S04]  /*02d0*/  FFMA R10, -R3, R8, R0 ;  /* 0x00000008030a7223 */ /* 0x000fc80000000100 */
[----:B------:R-:W-:Y:S01]  /*02e0*/  FFMA R15, R15, R10, R8 ;  /* 0x0000000a0f0f7223 */ /* 0x000fe20000000008 */
[----:B0-----:R-:W-:Y:S06]  /*02f0*/  @!P0 BRA `(.L_x_1) ;  /* 0x00000000000c8947 */ /* 0x001fec0003800000 */
[----:B------:R-:W-:-:S07]  /*0300*/  MOV R8, 0x320 ;  /* 0x0000032000087802 */ /* 0x000fce0000000f00 */
[----:B------:R-:W-:Y:S05]  /*0310*/  CALL.REL.NOINC `($__internal_0_$__cuda_sm3x_div_rn_noftz_f32_slowpath) ;  /* 0x0000000000587944 */ /* 0x000fea0003c00000 */
[----:B------:R-:W-:-:S07]  /*0320*/  IMAD.MOV.U32 R15, RZ, RZ, R0 ;  /* 0x000000ffff0f7224 */ /* 0x000fce00078e0000 */
.L_x_1:
[----:B------:R-:W-:Y:S05]  /*0330*/  BSYNC.RECONVERGENT B0 ;  /* 0x0000000000007941 */ /* 0x000fea0003800200 */
.L_x_0:
[----:B------:R0:W-:Y:S04]  /*0340*/  STG.E desc[UR4][R4.64], R15 ;  /* 0x0000000f04007986 */ /* 0x0001e8000c101904 */
[----:B------:R-:W2:Y:S01]  /*0350*/  LDG.E R7, desc[UR4][R6.64] ;  /* 0x0000000406077981 */ /* 0x000ea2000c1e1900 */
[----:B------:R-:W1:Y:S01]  /*0360*/  MUFU.RCP R0, R3 ;  /* 0x0000000300007308 */ /* 0x000e620000001000 */
[----:B------:R-:W-:Y:S01]  /*0370*/  BSSY.RECONVERGENT B0, `(.L_x_2) ;  /* 0x000000e000007945 */ /* 0x000fe20003800200 */
[----:B-1----:R-:W-:-:S04]  /*0380*/  FFMA R13, -R3, R0, 1 ;  /* 0x3f800000030d7423 */ /* 0x002fc80000000100 */
[----:B------:R-:W-:Y:S01]  /*0390*/  FFMA R0, R0, R13, R0 ;  /* 0x0000000d00007223 */ /* 0x000fe20000000000 */
[----:B--2---:R-:W-:-:S04]  /*03a0*/  FMUL R2, R2, R7 ;  /* 0x0000000702027220 */ /* 0x004fc80000400000 */
[----:B------:R-:W-:-:S04]  /*03b0*/  FFMA R2, R11, -R2, R9 ;  /* 0x800000020b027223 */ /* 0x000fc80000000009 */
[----:B------:R-:W1:Y:S01]  /*03c0*/  FCHK P0, R2, R3 ;  /* 0x0000000302007302 */ /* 0x000e620000000000 */
[----:B------:R-:W-:-:S04]  /*03d0*/  FFMA R9, R0, R2, RZ ;  /* 0x0000000200097223 */ /* 0x000fc800000000ff */
[----:B------:R-:W-:-:S04]  /*03e0*/  FFMA R8, -R3, R9, R2 ;  /* 0x0000000903087223 */ /* 0x000fc80000000102 */
[----:B------:R-:W-:Y:S01]  /*03f0*/  FFMA R9, R0, R8, R9 ;  /* 0x0000000800097223 */ /* 0x000fe20000000009 */
[----:B01----:R-:W-:Y:S06]  /*0400*/  @!P0 BRA `(.L_x_3) ;  /* 0x0000000000108947 */ /* 0x003fec0003800000 */
[----:B------:R-:W-:Y:S01]  /*0410*/  IMAD.MOV.U32 R0, RZ, RZ, R2 ;  /* 0x000000ffff007224 */ /* 0x000fe200078e0002 */
[----:B------:R-:W-:-:S07]  /*0420*/  MOV R8, 0x440 ;  /* 0x0000044000087802 */ /* 0x000fce0000000f00 */
[----:B------:R-:W-:Y:S05]  /*0430*/  CALL.REL.NOINC `($__internal_0_$__cuda_sm3x_div_rn_noftz_f32_slowpath) ;  /* 0x0000000000107944 */ /* 0x000fea0003c00000 */
[----:B------:R-:W-:-:S07]  /*0440*/  MOV R9, R0 ;  /* 0x0000000000097202 */ /* 0x000fce0000000f00 */
.L_x_3:
[----:B------:R-:W-:Y:S05]  /*0450*/  BSYNC.RECONVERGENT B0 ;  /* 0x0000000000007941 */ /* 0x000fea0003800200 */
.L_x_2:
[----:B------:R-:W-:Y:S01]  /*0460*/  STG.E desc[UR4][R4.64+0x4], R9 ;  /* 0x0000040904007986 */ /* 0x000fe2000c101904 */
[----:B------:R-:W-:Y:S05]  /*0470*/  EXIT ;  /* 0x000000000000794d */ /* 0x000fea0003800000 */
        .weak           $__internal_0_$__cuda_sm3x_div_rn_noftz_f32_slowpath
        .type           $__internal_0_$__cuda_sm3x_div_rn_noftz_f32_slowpath,@function
        .size           $__internal_0_$__cuda_sm3x_div_rn_noftz_f32_slowpath,(.L_x_16 - $__internal_0_$__cuda_sm3x_div_rn_noftz_f32_slowpath)
$__internal_0_$__cuda_sm3x_div_rn_noftz_f32_slowpath:
[----:B------:R-:W-:Y:S01]  /*0480*/  SHF.R.U32.HI R12, RZ, 0x17, R3 ;  /* 0x00000017ff0c7819 */ /* 0x000fe20000011603 */
[----:B------:R-:W-:Y:S01]  /*0490*/  BSSY.RECONVERGENT B1, `(.L_x_4) ;  /* 0x0000063000017945 */ /* 0x000fe20003800200 */
[----:B------:R-:W-:Y:S02]  /*04a0*/  SHF.R.U32.HI R10, RZ, 0x17, R0 ;  /* 0x00000017ff0a7819 */ /* 0x000fe40000011600 */
[----:B------:R-:W-:Y:S02]  /*04b0*/  LOP3.LUT R12, R12, 0xff, RZ, 0xc0, !PT ;  /* 0x000000ff0c0c7812 */ /* 0x000fe400078ec0ff */
[----:B------:R-:W-:Y:S02]  /*04c0*/  LOP3.LUT R16, R10, 0xff, RZ, 0xc0, !PT ;  /* 0x000000ff0a107812 */ /* 0x000fe400078ec0ff */
[----:B------:R-:W-:Y:S01]  /*04d0*/  MOV R13, R3 ;  /* 0x00000003000d7202 */ /* 0x000fe20000000f00 */
[----:B------:R-:W-:Y:S02]  /*04e0*/  VIADD R15, R12, 0xffffffff ;  /* 0xffffffff0c0f7836 */ /* 0x000fe40000000000 */
[----:B------:R-:W-:-:S03]  /*04f0*/  VIADD R14, R16, 0xffffffff ;  /* 0xffffffff100e7836 */ /* 0x000fc60000000000 */
[----:B------:R-:W-:-:S04]  /*0500*/  ISETP.GT.U32.AND P0, PT, R15, 0xfd, PT ;  /* 0x000000fd0f00780c */ /* 0x000fc80003f04070 */
[----:B------:R-:W-:-:S13]  /*0510*/  ISETP.GT.U32.OR P0, PT, R14, 0xfd, P0 ;  /* 0x000000fd0e00780c */ /* 0x000fda0000704470 */
[----:B------:R-:W-:Y:S01]  /*0520*/  @!P0 IMAD.MOV.U32 R10, RZ, RZ, RZ ;  /* 0x000000ffff0a8224 */ /* 0x000fe200078e00ff */
[----:B------:R-:W-:Y:S06]  /*0530*/  @!P0 BRA `(.L_x_5) ;  /* 0x00000000005c8947 */ /* 0x000fec0003800000 */
[----:B------:R-:W-:Y:S02]  /*0540*/  FSETP.GTU.FTZ.AND P0, PT, |R0|, +INF , PT ;  /* 0x7f8000000000780b */ /* 0x000fe40003f1c200 */
[----:B------:R-:W-:-:S04]  /*0550*/  FSETP.GTU.FTZ.AND P1, PT, |R3|, +INF , PT ;  /* 0x7f8000000300780b */ /* 0x000fc80003f3c200 */
[----:B------:R-:W-:-:S13]  /*0560*/  PLOP3.LUT P0, PT, P0, P1, PT, 0xf8, 0x8f ;  /* 0x00000000008f781c */ /* 0x000fda0000703f70 */
[----:B------:R-:W-:Y:S05]  /*0570*/  @P0 BRA `(.L_x_6) ;  /* 0x00000004004c0947 */ /* 0x000fea0003800000 */
[----:B------:R-:W-:-:S13]  /*0580*/  LOP3.LUT P0, RZ, R13, 0x7fffffff, R0, 0xc8, !PT ;  /* 0x7fffffff0dff7812 */ /* 0x000fda000780c800 */
[----:B------:R-:W-:Y:S05]  /*0590*/  @!P0 BRA `(.L_x_7) ;  /* 0x00000004003c8947 */ /* 0x000fea0003800000 */
[C---:B------:R-:W-:Y:S02]  /*05a0*/  FSETP.NEU.FTZ.AND P2, PT, |R0|.reuse, +INF , PT ;  /* 0x7f8000000000780b */ /* 0x040fe40003f5d200 */
[----:B------:R-:W-:Y:S02]  /*05b0*/  FSETP.NEU.FTZ.AND P1, PT, |R3|, +INF , PT ;  /* 0x7f8000000300780b */ /* 0x000fe40003f3d200 */
[----:B------:R-:W-:-:S11]  /*05c0*/  FSETP.NEU.FTZ.AND P0, PT, |R0|, +INF , PT ;  /* 0x7f8000000000780b */ /* 0x000fd60003f1d200 */
[----:B------:R-:W-:Y:S05]  /*05d0*/  @!P1 BRA !P2, `(.L_x_7) ;  /* 0x00000004002c9947 */ /* 0x000fea0005000000 */
[----:B------:R-:W-:-:S04]  /*05e0*/  LOP3.LUT P2, RZ, R0, 0x7fffffff, RZ, 0xc0, !PT ;  /* 0x7fffffff00ff7812 */ /* 0x000fc8000784c0ff */
[----:B------:R-:W-:-:S13]  /*05f0*/  PLOP3.LUT P1, PT, P1, P2, PT, 0x2f, 0xf2 ;  /* 0x0000000000f2781c */ /* 0x000fda0000f24577 */
[----:B------:R-:W-:Y:S05]  /*0600*/  @P1 BRA `(.L_x_8) ;  /* 0x0000000400181947 */ /* 0x000fea0003800000 */
[----:B------:R-:W-:-:S04]  /*0610*/  LOP3.LUT P1, RZ, R13, 0x7fffffff, RZ, 0xc0, !PT ;  /* 0x7fffffff0dff7812 */ /* 0x000fc8000782c0ff */
[----:B------:R-:W-:-:S13]  /*0620*/  PLOP3.LUT P0, PT, P0, P1, PT, 0x2f, 0xf2 ;  /* 0x0000000000f2781c */ /* 0x000fda0000702577 */
[----:B------:R-:W-:Y:S05]  /*0630*/  @P0 BRA `(.L_x_9) ;  /* 0x0000000400000947 */ /* 0x000fea0003800000 */
[----:B------:R-:W-:Y:S02]  /*0640*/  ISETP.GE.AND P0, PT, R14, RZ, PT ;  /* 0x000000ff0e00720c */ /* 0x000fe40003f06270 */
[----:B------:R-:W-:-:S11]  /*0650*/  ISETP.GE.AND P1, PT, R15, RZ, PT ;  /* 0x000000ff0f00720c */ /* 0x000fd60003f26270 */
[----:B------:R-:W-:Y:S01]  /*0660*/  @P0 IMAD.MOV.U32 R10, RZ, RZ, RZ ;  /* 0x000000ffff0a0224 */ /* 0x000fe200078e00ff */
[----:B------:R-:W-:Y:S01]  /*0670*/  @!P0 MOV R10, 0xffffffc0 ;  /* 0xffffffc0000a8802 */ /* 0x000fe20000000f00 */
[----:B------:R-:W-:Y:S01]  /*0680*/  @!P0 FFMA R0, R0, 1.84467440737095516160e+19, RZ ;  /* 0x5f80000000008823 */ /* 0x000fe200000000ff */
[----:B------:R-:W-:-:S03]  /*0690*/  @!P1 FFMA R13, R3, 1.84467440737095516160e+19, RZ ;  /* 0x5f800000030d9823 */ /* 0x000fc600000000ff */
[----:B------:R-:W-:-:S07]  /*06a0*/  @!P1 VIADD R10, R10, 0x40 ;  /* 0x000000400a0a9836 */ /* 0x000fce0000000000 */
.L_x_5:
[----:B------:R-:W-:Y:S01]  /*06b0*/  LEA R14, R12, 0xc0800000, 0x17 ;  /* 0xc08000000c0e7811 */ /* 0x000fe200078eb8ff */
[----:B------:R-:W-:Y:S04]  /*06c0*/  BSSY.RECONVERGENT B2, `(.L_x_10) ;  /* 0x0000036000027945 */ /* 0x000fe80003800200 */
[----:B------:R-:W-:Y:S01]  /*06d0*/  IMAD.IADD R14, R13, 0x1, -R14 ;  /* 0x000000010d0e7824 */ /* 0x000fe200078e0a0e */
[----:B------:R-:W-:-:S03]  /*06e0*/  IADD3 R13, PT, PT, R16, -0x7f, RZ ;  /* 0xffffff81100d7810 */ /* 0x000fc60007ffe0ff */
[----:B------:R-:W0:Y:S01]  /*06f0*/  MUFU.RCP R15, R14 ;  /* 0x0000000e000f7308 */ /* 0x000e220000001000 */
[----:B------:R-:W-:Y:S01]  /*0700*/  FADD.FTZ R17, -R14, -RZ ;  /* 0x800000ff0e117221 */ /* 0x000fe20000010100 */
[C---:B------:R-:W-:Y:S01]  /*0710*/  IMAD R0, R13.reuse, -0x800000, R0 ;  /* 0xff8000000d007824 */ /* 0x040fe200078e0200 */
[----:B------:R-:W-:-:S05]  /*0720*/  IADD3 R13, PT, PT, R13, 0x7f, -R12 ;  /* 0x0000007f0d0d7810 */ /* 0x000fca0007ffe80c */
[----:B------:R-:W-:Y:S02]  /*0730*/  IMAD.IADD R13, R13, 0x1, R10 ;  /* 0x000000010d0d7824 */ /* 0x000fe400078e020a */
[----:B0-----:R-:W-:-:S04]  /*0740*/  FFMA R16, R15, R17, 1 ;  /* 0x3f8000000f107423 */ /* 0x001fc80000000011 */
[----:B------:R-:W-:-:S04]  /*0750*/  FFMA R18, R15, R16, R15 ;  /* 0x000000100f127223 */ /* 0x000fc8000000000f */
[----:B------:R-:W-:-:S04]  /*0760*/  FFMA R15, R0, R18, RZ ;  /* 0x00000012000f7223 */ /* 0x000fc800000000ff */
[----:B------:R-:W-:-:S04]  /*0770*/  FFMA R16, R17, R15, R0 ;  /* 0x0000000f11107223 */ /* 0x000fc80000000000 */
[----:B------:R-:W-:-:S04]  /*0780*/  FFMA R15, R18, R16, R15 ;  /* 0x00000010120f7223 */ /* 0x000fc8000000000f */
[----:B------:R-:W-:-:S04]  /*0790*/  FFMA R16, R17, R15, R0 ;  /* 0x0000000f11107223 */ /* 0x000fc80000000000 */
[----:B------:R-:W-:-:S05]  /*07a0*/  FFMA R0, R18, R16, R15 ;  /* 0x0000001012007223 */ /* 0x000fca000000000f */
[----:B------:R-:W-:-:S04]  /*07b0*/  SHF.R.U32.HI R12, RZ, 0x17, R0 ;  /* 0x00000017ff0c7819 */ /* 0x000fc80000011600 */
[----:B------:R-:W-:-:S05]  /*07c0*/  LOP3.LUT R12, R12, 0xff, RZ, 0xc0, !PT ;  /* 0x000000ff0c0c7812 */ /* 0x000fca00078ec0ff */
[----:B------:R-:W-:-:S05]  /*07d0*/  IMAD.IADD R14, R12, 0x1, R13 ;  /* 0x000000010c0e7824 */ /* 0x000fca00078e020d */
[----:B------:R-:W-:-:S04]  /*07e0*/  IADD3 R10, PT, PT, R14, -0x1, RZ ;  /* 0xffffffff0e0a7810 */ /* 0x000fc80007ffe0ff */
[----:B------:R-:W-:-:S13]  /*07f0*/  ISETP.GE.U32.AND P0, PT, R10, 0xfe, PT ;  /* 0x000000fe0a00780c */ /* 0x000fda0003f06070 */
[----:B------:R-:W-:Y:S05]  /*0800*/  @!P0 BRA `(.L_x_11) ;  /* 0x0000000000808947 */ /* 0x000fea0003800000 */
[----:B------:R-:W-:-:S13]  /*0810*/  ISETP.GT.AND P0, PT, R14, 0xfe, PT ;  /* 0x000000fe0e00780c */ /* 0x000fda0003f04270 */
[----:B------:R-:W-:Y:S05]  /*0820*/  @P0 BRA `(.L_x_12) ;  /* 0x00000000006c0947 */ /* 0x000fea0003800000 */
[----:B------:R-:W-:-:S13]  /*0830*/  ISETP.GE.AND P0, PT, R14, 0x1, PT ;  /* 0x000000010e00780c */ /* 0x000fda0003f06270 */
[----:B------:R-:W-:Y:S05]  /*0840*/  @P0 BRA `(.L_x_13) ;  /* 0x0000000000740947 */ /* 0x000fea0003800000 */
[----:B------:R-:W-:Y:S02]  /*0850*/  ISETP.GE.AND P0, PT, R14, -0x18, PT ;  /* 0xffffffe80e00780c */ /* 0x000fe40003f06270 */
[----:B------:R-:W-:-:S11]  /*0860*/  LOP3.LUT R0, R0, 0x80000000, RZ, 0xc0, !PT ;  /* 0x8000000000007812 */ /* 0x000fd600078ec0ff */
[----:B------:R-:W-:Y:S05]  /*0870*/  @!P0 BRA `(.L_x_13) ;  /* 0x0000000000688947 */ /* 0x000fea0003800000 */
[CCC-:B------:R-:W-:Y:S01]  /*0880*/  FFMA.RZ R10, R18.reuse, R16.reuse, R15.reuse ;  /* 0x00000010120a7223 */ /* 0x1c0fe2000000c00f */
[-CC-:B------:R-:W-:Y:S01]  /*0890*/  FFMA.RM R13, R18, R16.reuse, R15.reuse ;  /* 0x00000010120d7223 */ /* 0x180fe2000000400f */
[C---:B------:R-:W-:Y:S02]  /*08a0*/  ISETP.NE.AND P2, PT, R14.reuse, RZ, PT ;  /* 0x000000ff0e00720c */ /* 0x040fe40003f45270 */
[----:B------:R-:W-:Y:S02]  /*08b0*/  ISETP.NE.AND P1, PT, R14, RZ, PT ;  /* 0x000000ff0e00720c */ /* 0x000fe40003f25270 */
[----:B------:R-:W-:Y:S01]  /*08c0*/  LOP3.LUT R12, R10, 0x7fffff, RZ, 0xc0, !PT ;  /* 0x007fffff0a0c7812 */ /* 0x000fe200078ec0ff */
[----:B------:R-:W-:Y:S01]  /*08d0*/  FFMA.RP R10, R18, R16, R15 ;  /* 0x00000010120a7223 */ /* 0x000fe2000000800f */
[C---:B------:R-:W-:Y:S01]  /*08e0*/  VIADD R15, R14.reuse, 0x20 ;  /* 0x000000200e0f7836 */ /* 0x040fe20000000000 */
[----:B------:R-:W-:Y:S02]  /*08f0*/  IADD3 R14, PT, PT, -R14, RZ, RZ ;  /* 0x000000ff0e0e7210 */ /* 0x000fe40007ffe1ff */
[----:B------:R-:W-:-:S02]  /*0900*/  LOP3.LUT R12, R12, 0x800000, RZ, 0xfc, !PT ;  /* 0x008000000c0c7812 */ /* 0x000fc400078efcff */
[----:B------:R-:W-:Y:S02]  /*0910*/  FSETP.NEU.FTZ.AND P0, PT, R10, R13, PT ;  /* 0x0000000d0a00720b */ /* 0x000fe40003f1d000 */
[----:B------:R-:W-:Y:S02]  /*0920*/  SHF.L.U32 R15, R12, R15, RZ ;  /* 0x0000000f0c0f7219 */ /* 0x000fe400000006ff */
[----:B------:R-:W-:Y:S02]  /*0930*/  SEL R13, R14, RZ, P2 ;  /* 0x000000ff0e0d7207 */ /* 0x000fe40001000000 */
[----:B------:R-:W-:Y:S02]  /*0940*/  ISETP.NE.AND P1, PT, R15, RZ, P1 ;  /* 0x000000ff0f00720c */ /* 0x000fe40000f25270 */
[----:B------:R-:W-:Y:S02]  /*0950*/  SHF.R.U32.HI R13, RZ, R13, R12 ;  /* 0x0000000dff0d7219 */ /* 0x000fe4000001160c */
[----:B------:R-:W-:-:S02]  /*0960*/  PLOP3.LUT P0, PT, P0, P1, PT, 0xf8, 0x8f ;  /* 0x00000000008f781c */ /* 0x000fc40000703f70 */
[----:B------:R-:W-:Y:S02]  /*0970*/  SHF.R.U32.HI R15, RZ, 0x1, R13 ;  /* 0x00000001ff0f7819 */ /* 0x000fe4000001160d */
[----:B------:R-:W-:-:S04]  /*0980*/  SEL R10, RZ, 0x1, !P0 ;  /* 0x00000001ff0a7807 */ /* 0x000fc80004000000 */
[----:B------:R-:W-:-:S04]  /*0990*/  LOP3.LUT R10, R10, 0x1, R15, 0xf8, !PT ;  /* 0x000000010a0a7812 */ /* 0x000fc800078ef80f */
[----:B------:R-:W-:-:S05]  /*09a0*/  LOP3.LUT R10, R10, R13, RZ, 0xc0, !PT ;  /* 0x0000000d0a0a7212 */ /* 0x000fca00078ec0ff */
[----:B------:R-:W-:-:S05]  /*09b0*/  IMAD.IADD R15, R15, 0x1, R10 ;  /* 0x000000010f0f7824 */ /* 0x000fca00078e020a */
[----:B------:R-:W-:Y:S01]  /*09c0*/  LOP3.LUT R0, R15, R0, RZ, 0xfc, !PT ;  /* 0x000000000f007212 */ /* 0x000fe200078efcff */
[----:B------:R-:W-:Y:S06]  /*09d0*/  BRA `(.L_x_13) ;  /* 0x0000000000107947 */ /* 0x000fec0003800000 */
.L_x_12:
[----:B------:R-:W-:-:S04]  /*09e0*/  LOP3.LUT R0, R0, 0x80000000, RZ, 0xc0, !PT ;  /* 0x8000000000007812 */ /* 0x000fc800078ec0ff */
[----:B------:R-:W-:Y:S01]  /*09f0*/  LOP3.LUT R0, R0, 0x7f800000, RZ, 0xfc, !PT ;  /* 0x7f80000000007812 */ /* 0x000fe200078efcff */
[----:B------:R-:W-:Y:S06]  /*0a00*/  BRA `(.L_x_13) ;  /* 0x0000000000047947 */ /* 0x000fec0003800000 */
.L_x_11:
[----:B------:R-:W-:-:S07]  /*0a10*/  LEA R0, R13, R0, 0x17 ;  /* 0x000000000d007211 */ /* 0x000fce00078eb8ff */
.L_x_13:
[----:B------:R-:W-:Y:S05]  /*0a20*/  BSYNC.RECONVERGENT B2 ;  /* 0x0000000000027941 */ /* 0x000fea0003800200 */
.L_x_10:
[----:B------:R-:W-:Y:S05]  /*0a30*/  BRA `(.L_x_14) ;  /* 0x0000000000207947 */ /* 0x000fea0003800000 */
.L_x_9:
[----:B------:R-:W-:-:S04]  /*0a40*/  LOP3.LUT R0, R13, 0x80000000, R0, 0x48, !PT ;  /* 0x800000000d007812 */ /* 0x000fc800078e4800 */
[----:B------:R-:W-:Y:S01]  /*0a50*/  LOP3.LUT R0, R0, 0x7f800000, RZ, 0xfc, !PT ;  /* 0x7f80000000007812 */ /* 0x000fe200078efcff */
[----:B------:R-:W-:Y:S06]  /*0a60*/  BRA `(.L_x_14) ;  /* 0x0000000000147947 */ /* 0x000fec0003800000 */
.L_x_8:
[----:B------:R-:W-:Y:S01]  /*0a70*/  LOP3.LUT R0, R13, 0x80000000, R0, 0x48, !PT ;  /* 0x800000000d007812 */ /* 0x000fe200078e4800 */
[----:B------:R-:W-:Y:S06]  /*0a80*/  BRA `(.L_x_14) ;  /* 0x00000000000c7947 */ /* 0x000fec0003800000 */
.L_x_7:
[----:B------:R-:W0:Y:S01]  /*0a90*/  MUFU.RSQ R0, -QNAN ;  /* 0xffc0000000007908 */ /* 0x000e220000001400 */
[----:B------:R-:W-:Y:S05]  /*0aa0*/  BRA `(.L_x_14) ;  /* 0x0000000000047947 */ /* 0x000fea0003800000 */
.L_x_6:
[----:B------:R-:W-:-:S07]  /*0ab0*/  FADD.FTZ R0, R0, R3 ;  /* 0x0000000300007221 */ /* 0x000fce0000010000 */
.L_x_14:
[----:B------:R-:W-:Y:S05]  /*0ac0*/  BSYNC.RECONVERGENT B1 ;  /* 0x0000000000017941 */ /* 0x000fea0003800200 */
.L_x_4:
[----:B------:R-:W-:Y:S02]  /*0ad0*/  HFMA2 R13, -RZ, RZ, 0, 0 ;  /* 0x00000000ff0d7431 */ /* 0x000fe400000001ff */
[----:B------:R-:W-:-:S04]  /*0ae0*/  IMAD.MOV.U32 R12, RZ, RZ, R8 ;  /* 0x000000ffff0c7224 */ /* 0x000fc800078e0008 */
[----:B0-----:R-:W-:Y:S05]  /*0af0*/  RET.REL.NODEC R12 `(_Z37Kernel_semi_implicit_time_integrationiiiffffPfS_P6float2S1_) ;  /* 0xfffffff40c407950 */ /* 0x001fea0003c3ffff */
.L_x_15:
[----:B------:R-:W-:-:S00]  /*0b00*/  BRA `(.L_x_15) ;  /* 0xfffffffc00fc7947 */ /* 0x000fc0000383ffff */
[----:B------:R-:W-:-:S00]  /*0b10*/  NOP ;  /* 0x0000000000007918 */ /* 0x000fc00000000000 */
        /* <DEDUP_REMOVED lines=14> */
.L_x_16:


//--------------------- .nv.shared.reserved.0     --------------------------
	.section	.nv.shared.reserved.0,"aw",@nobits
	.weak		__nv_reservedSMEM_offset_0_alias
	.size		__nv_reservedSMEM_offset_0_alias, 0, 64
	.other		__nv_reservedSMEM_offset_0_alias,@"STO_CUDA_RESERVED_SHARED STV_DEFAULT"
__nv_reservedSMEM_offset_0_alias:
	.zero		0
	.zero		64


//--------------------- .nv.constant0._Z37Kernel_semi_implicit_time_integrationiiiffffPfS_P6float2S1_ --------------------------
	.section	.nv.constant0._Z37Kernel_semi_implicit_time_integrationiiiffffPfS_P6float2S1_,"a",@progbits
	.sectionflags	@""
	.align	4
.nv.constant0._Z37Kernel_semi_implicit_time_integrationiiiffffPfS_P6float2S1_:
	.zero		960


//--------------------- SYMBOLS --------------------------

	.type		.nv.reservedSmem.offset0,@object
	.size		.nv.reservedSmem.offset0,0x4
